//
// Generated by NVIDIA NVVM Compiler
//
// Compiler Build ID: CL-36424714
// Cuda compilation tools, release 13.0, V13.0.88
// Based on NVVM 20.0.0
//

.version 9.0
.target sm_100
.address_size 64

	// .globl	layer_norm_kernel
.extern .shared .align 16 .b8 shared[];

.visible .entry layer_norm_kernel(
	.param .u64 .ptr .align 1 layer_norm_kernel_param_0,
	.param .u64 .ptr .align 1 layer_norm_kernel_param_1,
	.param .u64 .ptr .align 1 layer_norm_kernel_param_2,
	.param .u64 .ptr .align 1 layer_norm_kernel_param_3,
	.param .u32 layer_norm_kernel_param_4,
	.param .u32 layer_norm_kernel_param_5,
	.param .f32 layer_norm_kernel_param_6
)
{
	.reg .pred 	%p<11>;
	.reg .b32 	%r<28>;
	.reg .b32 	%f<39>;
	.reg .b64 	%rd<17>;

	ld.param.u64 	%rd8, [layer_norm_kernel_param_0];
	ld.param.u64 	%rd5, [layer_norm_kernel_param_1];
	ld.param.u64 	%rd6, [layer_norm_kernel_param_2];
	ld.param.u64 	%rd7, [layer_norm_kernel_param_3];
	ld.param.u32 	%r16, [layer_norm_kernel_param_4];
	ld.param.u32 	%r15, [layer_norm_kernel_param_5];
	ld.param.f32 	%f9, [layer_norm_kernel_param_6];
	cvta.to.global.u64 	%rd1, %rd8;
	mov.u32 	%r1, %ctaid.x;
	mov.u32 	%r27, %tid.x;
	setp.ge.s32 	%p1, %r1, %r16;
	@%p1 bra 	$L__BB0_14;
	mov.u32 	%r3, %ntid.x;
	setp.ge.s32 	%p2, %r27, %r15;
	mov.f32 	%f37, 0f00000000;
	mov.f32 	%f38, %f37;
	@%p2 bra 	$L__BB0_4;
	mul.lo.s32 	%r4, %r15, %r1;
	mov.f32 	%f38, 0f00000000;
	mov.u32 	%r25, %r27;
	mov.f32 	%f37, %f38;
$L__BB0_3:
	add.s32 	%r17, %r25, %r4;
	mul.wide.s32 	%rd9, %r17, 4;
	add.s64 	%rd10, %rd1, %rd9;
	ld.global.nc.f32 	%f12, [%rd10];
	add.f32 	%f37, %f37, %f12;
	fma.rn.f32 	%f38, %f12, %f12, %f38;
	add.s32 	%r25, %r25, %r3;
	setp.lt.s32 	%p3, %r25, %r15;
	@%p3 bra 	$L__BB0_3;
$L__BB0_4:
	shl.b32 	%r18, %r3, 2;
	mov.u32 	%r19, shared;
	add.s32 	%r7, %r19, %r18;
	shl.b32 	%r20, %r27, 2;
	add.s32 	%r8, %r19, %r20;
	st.shared.f32 	[%r8], %f37;
	add.s32 	%r9, %r7, %r20;
	st.shared.f32 	[%r9], %f38;
	bar.sync 	0;
	setp.lt.u32 	%p4, %r3, 2;
	@%p4 bra 	$L__BB0_9;
	mov.u32 	%r26, %r3;
$L__BB0_6:
	shr.u32 	%r11, %r26, 1;
	setp.ge.u32 	%p5, %r27, %r11;
	@%p5 bra 	$L__BB0_8;
	shl.b32 	%r21, %r11, 2;
	add.s32 	%r22, %r8, %r21;
	ld.shared.f32 	%f13, [%r22];
	ld.shared.f32 	%f14, [%r8];
	add.f32 	%f15, %f13, %f14;
	st.shared.f32 	[%r8], %f15;
	add.s32 	%r23, %r9, %r21;
	ld.shared.f32 	%f16, [%r23];
	ld.shared.f32 	%f17, [%r9];
	add.f32 	%f18, %f16, %f17;
	st.shared.f32 	[%r9], %f18;
$L__BB0_8:
	bar.sync 	0;
	setp.gt.u32 	%p6, %r26, 3;
	mov.u32 	%r26, %r11;
	@%p6 bra 	$L__BB0_6;
$L__BB0_9:
	setp.ne.s32 	%p7, %r27, 0;
	@%p7 bra 	$L__BB0_11;
	ld.shared.f32 	%f19, [shared];
	cvt.rn.f32.s32 	%f20, %r15;
	div.rn.f32 	%f21, %f19, %f20;
	ld.shared.f32 	%f22, [%r7];
	mul.f32 	%f23, %f21, %f21;
	div.rn.f32 	%f24, %f22, %f20;
	sub.f32 	%f25, %f24, %f23;
	setp.lt.f32 	%p8, %f25, 0f00000000;
	selp.f32 	%f26, 0f00000000, %f25, %p8;
	add.f32 	%f27, %f9, %f26;
	rsqrt.approx.f32 	%f28, %f27;
	st.shared.f32 	[shared], %f21;
	st.shared.f32 	[%r7], %f28;
$L__BB0_11:
	setp.ge.s32 	%p9, %r27, %r15;
	bar.sync 	0;
	@%p9 bra 	$L__BB0_14;
	ld.shared.f32 	%f7, [shared];
	ld.shared.f32 	%f8, [%r7];
	mul.lo.s32 	%r12, %r15, %r1;
	cvta.to.global.u64 	%rd2, %rd5;
	cvta.to.global.u64 	%rd3, %rd6;
	cvta.to.global.u64 	%rd4, %rd7;
$L__BB0_13:
	add.s32 	%r24, %r27, %r12;
	mul.wide.s32 	%rd11, %r24, 4;
	add.s64 	%rd12, %rd1, %rd11;
	ld.global.nc.f32 	%f29, [%rd12];
	sub.f32 	%f30, %f29, %f7;
	mul.f32 	%f31, %f8, %f30;
	mul.wide.s32 	%rd13, %r27, 4;
	add.s64 	%rd14, %rd2, %rd13;
	ld.global.nc.f32 	%f32, [%rd14];
	add.s64 	%rd15, %rd3, %rd13;
	ld.global.nc.f32 	%f33, [%rd15];
	fma.rn.f32 	%f34, %f32, %f31, %f33;
	add.s64 	%rd16, %rd4, %rd11;
	st.global.f32 	[%rd16], %f34;
	add.s32 	%r27, %r27, %r3;
	setp.lt.s32 	%p10, %r27, %r15;
	@%p10 bra 	$L__BB0_13;
$L__BB0_14:
	ret;

}


// ===== COMPILED SASS (sm_100) =====

	.target	sm_100

	.elftype	@"ET_EXEC"


//--------------------- .note.nv.tkinfo           --------------------------
	.section	.note.nv.tkinfo,"",@"SHT_NOTE"
	.sectionflags	@"SHF_NOTE_NV_TKINFO"
	.tkinfo
        /*0018*/ 	.word	0x00000002
        /*0030*/ 	.string	""
        /*0030*/ 	.string	"ptxas"
        /*0030*/ 	.string	"Cuda compilation tools, release 13.0, V13.0.88"
        /*0030*/ 	.string	"Build cuda_13.0.r13.0/compiler.36424714_0"
        /*0030*/ 	.string	"-arch sm_100 -m 64 "



//--------------------- .note.nv.cuinfo           --------------------------
	.section	.note.nv.cuinfo,"",@"SHT_NOTE"
	.sectionflags	@"SHF_NOTE_NV_CUINFO"
        /*0018*/ 	.short	0x0002
        /*001a*/ 	.short	0x0064
        /*001c*/ 	.short	0x0082
	.zero		2


//--------------------- .nv.info                  --------------------------
	.section	.nv.info,"",@"SHT_CUDA_INFO"
	.align	4


	//----- nvinfo : EIATTR_REGCOUNT
	.align		4
        /*0000*/ 	.byte	0x04, 0x2f
        /*0002*/ 	.short	(.L_1 - .L_0)
	.align		4
.L_0:
        /*0004*/ 	.word	index@(layer_norm_kernel)
        /*0008*/ 	.word	0x0000001a


	//----- nvinfo : EIATTR_FRAME_SIZE
	.align		4
.L_1:
        /*000c*/ 	.byte	0x04, 0x11
        /*000e*/ 	.short	(.L_3 - .L_2)
	.align		4
.L_2:
        /*0010*/ 	.word	index@($__internal_0_$__cuda_sm3x_div_rn_noftz_f32_slowpath)
        /*0014*/ 	.word	0x00000000


	//----- nvinfo : EIATTR_FRAME_SIZE
	.align		4
.L_3:
        /*0018*/ 	.byte	0x04, 0x11
        /*001a*/ 	.short	(.L_5 - .L_4)
	.align		4
.L_4:
        /*001c*/ 	.word	index@(layer_norm_kernel)
        /*0020*/ 	.word	0x00000000


	//----- nvinfo : EIATTR_MIN_STACK_SIZE
	.align		4
.L_5:
        /*0024*/ 	.byte	0x04, 0x12
        /*0026*/ 	.short	(.L_7 - .L_6)
	.align		4
.L_6:
        /*0028*/ 	.word	index@(layer_norm_kernel)
        /*002c*/ 	.word	0x00000000
.L_7:


//--------------------- .nv.compat                --------------------------
	.section	.nv.compat,"",@"SHT_CUDA_COMPAT_INFO"
	.align	4
        /*0000*/ 	.byte	0x02, 0x09, 0x00, 0x00, 0x02, 0x02, 0x01, 0x00, 0x02, 0x05, 0x05, 0x00, 0x03, 0x07, 0x01, 0x01
        /*0010*/ 	.byte	0x02, 0x03, 0x00, 0x00, 0x02, 0x06, 0x01, 0x00, 0x04, 0x0b, 0x08, 0x00, 0x01, 0x00, 0x00, 0x00
        /*0020*/ 	.byte	0x00, 0x00, 0x00, 0x00


//--------------------- .nv.info.layer_norm_kernel --------------------------
	.section	.nv.info.layer_norm_kernel,"",@"SHT_CUDA_INFO"
	.sectionflags	@""
	.align	4


	//----- nvinfo : EIATTR_CUDA_API_VERSION
	.align		4
        /*0000*/ 	.byte	0x04, 0x37
        /*0002*/ 	.short	(.L_9 - .L_8)
.L_8:
        /*0004*/ 	.word	0x00000082


	//----- nvinfo : EIATTR_KPARAM_INFO
	.align		4
.L_9:
        /*0008*/ 	.byte	0x04, 0x17
        /*000a*/ 	.short	(.L_11 - .L_10)
.L_10:
        /*000c*/ 	.word	0x00000000
        /*0010*/ 	.short	0x0006
        /*0012*/ 	.short	0x0028
        /*0014*/ 	.byte	0x00, 0xf0, 0x11, 0x00


	//----- nvinfo : EIATTR_KPARAM_INFO
	.align		4
.L_11:
        /*0018*/ 	.byte	0x04, 0x17
        /*001a*/ 	.short	(.L_13 - .L_12)
.L_12:
        /*001c*/ 	.word	0x00000000
        /*0020*/ 	.short	0x0005
        /*0022*/ 	.short	0x0024
        /*0024*/ 	.byte	0x00, 0xf0, 0x11, 0x00


	//----- nvinfo : EIATTR_KPARAM_INFO
	.align		4
.L_13:
        /*0028*/ 	.byte	0x04, 0x17
        /*002a*/ 	.short	(.L_15 - .L_14)
.L_14:
        /*002c*/ 	.word	0x00000000
        /*0030*/ 	.short	0x0004
        /*0032*/ 	.short	0x0020
        /*0034*/ 	.byte	0x00, 0xf0, 0x11, 0x00


	//----- nvinfo : EIATTR_KPARAM_INFO
	.align		4
.L_15:
        /*0038*/ 	.byte	0x04, 0x17
        /*003a*/ 	.short	(.L_17 - .L_16)
.L_16:
        /*003c*/ 	.word	0x00000000
        /*0040*/ 	.short	0x0003
        /*0042*/ 	.short	0x0018
        /*0044*/ 	.byte	0x00, 0xf5, 0x21, 0x00


	//----- nvinfo : EIATTR_KPARAM_INFO
	.align		4
.L_17:
        /*0048*/ 	.byte	0x04, 0x17
        /*004a*/ 	.short	(.L_19 - .L_18)
.L_18:
        /*004c*/ 	.word	0x00000000
        /*0050*/ 	.short	0x0002
        /*0052*/ 	.short	0x0010
        /*0054*/ 	.byte	0x00, 0xf5, 0x21, 0x00


	//----- nvinfo : EIATTR_KPARAM_INFO
	.align		4
.L_19:
        /*0058*/ 	.byte	0x04, 0x17
        /*005a*/ 	.short	(.L_21 - .L_20)
.L_20:
        /*005c*/ 	.word	0x00000000
        /*0060*/ 	.short	0x0001
        /*0062*/ 	.short	0x0008
        /*0064*/ 	.byte	0x00, 0xf5, 0x21, 0x00


	//----- nvinfo : EIATTR_KPARAM_INFO
	.align		4
.L_21:
        /*0068*/ 	.byte	0x04, 0x17
        /*006a*/ 	.short	(.L_23 - .L_22)
.L_22:
        /*006c*/ 	.word	0x00000000
        /*0070*/ 	.short	0x0000
        /*0072*/ 	.short	0x0000
        /*0074*/ 	.byte	0x00, 0xf5, 0x21, 0x00


	//----- nvinfo : EIATTR_SPARSE_MMA_MASK
	.align		4
.L_23:
        /*0078*/ 	.byte	0x03, 0x50
        /*007a*/ 	.short	0x0000


	//----- nvinfo : EIATTR_MAXREG_COUNT
	.align		4
        /*007c*/ 	.byte	0x03, 0x1b
        /*007e*/ 	.short	0x00ff


	//----- nvinfo : EIATTR_NUM_BARRIERS
	.align		4
        /*0080*/ 	.byte	0x02, 0x4c
        /*0082*/ 	.byte	0x01
	.zero		1


	//----- nvinfo : EIATTR_MERCURY_ISA_VERSION
	.align		4
        /*0084*/ 	.byte	0x03, 0x5f
        /*0086*/ 	.short	0x0101


	//----- nvinfo : EIATTR_VRC_CTA_INIT_COUNT
	.align		4
        /*0088*/ 	.byte	0x02, 0x4a
	.zero		1
	.zero		1


	//----- nvinfo : EIATTR_EXIT_INSTR_OFFSETS
	.align		4
        /*008c*/ 	.byte	0x04, 0x1c
        /*008e*/ 	.short	(.L_25 - .L_24)


	//   ....[0]....
.L_24:
        /*0090*/ 	.word	0x00000040


	//   ....[1]....
        /*0094*/ 	.word	0x000006d0


	//   ....[2]....
        /*0098*/ 	.word	0x00000860


	//----- nvinfo : EIATTR_CRS_STACK_SIZE
	.align		4
.L_25:
        /*009c*/ 	.byte	0x04, 0x1e
        /*009e*/ 	.short	(.L_27 - .L_26)
.L_26:
        /*00a0*/ 	.word	0x00000000


	//----- nvinfo : EIATTR_CBANK_PARAM_SIZE
	.align		4
.L_27:
        /*00a4*/ 	.byte	0x03, 0x19
        /*00a6*/ 	.short	0x002c


	//----- nvinfo : EIATTR_PARAM_CBANK
	.align		4
        /*00a8*/ 	.byte	0x04, 0x0a
        /*00aa*/ 	.short	(.L_29 - .L_28)
	.align		4
.L_28:
        /*00ac*/ 	.word	index@(.nv.constant0.layer_norm_kernel)
        /*00b0*/ 	.short	0x0380
        /*00b2*/ 	.short	0x002c


	//----- nvinfo : EIATTR_SW_WAR
	.align		4
.L_29:
        /*00b4*/ 	.byte	0x04, 0x36
        /*00b6*/ 	.short	(.L_31 - .L_30)
.L_30:
        /*00b8*/ 	.word	0x00000008
.L_31:


//--------------------- .nv.callgraph             --------------------------
	.section	.nv.callgraph,"",@"SHT_CUDA_CALLGRAPH"
	.align	4
	.sectionentsize	8
	.align		4
        /*0000*/ 	.word	0x00000000
	.align		4
        /*0004*/ 	.word	0xffffffff
	.align		4
        /*0008*/ 	.word	0x00000000
	.align		4
        /*000c*/ 	.word	0xfffffffe
	.align		4
        /*0010*/ 	.word	0x00000000
	.align		4
        /*0014*/ 	.word	0xfffffffd
	.align		4
        /*0018*/ 	.word	0x00000000
	.align		4
        /*001c*/ 	.word	0xfffffffc


//--------------------- .text.layer_norm_kernel   --------------------------
	.section	.text.layer_norm_kernel,"ax",@progbits
	.align	128
        .global         layer_norm_kernel
        .type           layer_norm_kernel,@function
        .size           layer_norm_kernel,(.L_x_21 - layer_norm_kernel)
        .other          layer_norm_kernel,@"STO_CUDA_ENTRY STV_DEFAULT"
layer_norm_kernel:
.text.layer_norm_kernel:
[----:B------:R-:W-:Y:S08]  /*0000*/  LDC R1, c[0x0][0x37c] ;  /* 0x0000df00ff017b82 */ /* 0x000ff00000000800 */
[----:B------:R-:W0:Y:S08]  /*0010*/  S2UR UR7, SR_CTAID.X ;  /* 0x00000000000779c3 */ /* 0x000e300000002500 */
[----:B------:R-:W0:Y:S02]  /*0020*/  LDC R0, c[0x0][0x3a0] ;  /* 0x0000e800ff007b82 */ /* 0x000e240000000800 */
[----:B0-----:R-:W-:-:S13]  /*0030*/  ISETP.LE.AND P0, PT, R0, UR7, PT ;  /* 0x0000000700007c0c */ /* 0x001fda000bf03270 */
[----:B------:R-:W-:Y:S05]  /*0040*/  @P0 EXIT ;  /* 0x000000000000094d */ /* 0x000fea0003800000 */
[----:B------:R-:W0:Y:S01]  /*0050*/  S2R R2, SR_TID.X ;  /* 0x0000000000027919 */ /* 0x000e220000002100 */
[----:B------:R-:W0:Y:S01]  /*0060*/  LDC R9, c[0x0][0x3a4] ;  /* 0x0000e900ff097b82 */ /* 0x000e220000000800 */
[----:B------:R-:W1:Y:S01]  /*0070*/  LDCU UR8, c[0x0][0x360] ;  /* 0x00006c00ff0877ac */ /* 0x000e620008000800 */
[----:B------:R-:W-:Y:S01]  /*0080*/  BSSY.RECONVERGENT B0, `(.L_x_0) ;  /* 0x0000012000007945 */ /* 0x000fe20003800200 */
[----:B------:R-:W-:Y:S01]  /*0090*/  IMAD.MOV.U32 R0, RZ, RZ, RZ ;  /* 0x000000ffff007224 */ /* 0x000fe200078e00ff */
[----:B------:R-:W2:Y:S01]  /*00a0*/  LDCU.64 UR10, c[0x0][0x358] ;  /* 0x00006b00ff0a77ac */ /* 0x000ea20008000a00 */
[----:B------:R-:W-:Y:S01]  /*00b0*/  IMAD.MOV.U32 R3, RZ, RZ, RZ ;  /* 0x000000ffff037224 */ /* 0x000fe200078e00ff */
[----:B0-----:R-:W-:-:S13]  /*00c0*/  ISETP.GE.AND P0, PT, R2, R9, PT ;  /* 0x000000090200720c */ /* 0x001fda0003f06270 */
[----:B-12---:R-:W-:Y:S05]  /*00d0*/  @P0 BRA `(.L_x_1) ;  /* 0x0000000000300947 */ /* 0x006fea0003800000 */
[----:B------:R-:W0:Y:S01]  /*00e0*/  LDC.64 R6, c[0x0][0x380] ;  /* 0x0000e000ff067b82 */ /* 0x000e220000000a00 */
[----:B------:R-:W-:Y:S02]  /*00f0*/  IMAD.MOV.U32 R3, RZ, RZ, RZ ;  /* 0x000000ffff037224 */ /* 0x000fe400078e00ff */
[----:B------:R-:W-:Y:S02]  /*0100*/  IMAD.MOV.U32 R8, RZ, RZ, R2 ;  /* 0x000000ffff087224 */ /* 0x000fe400078e0002 */
[----:B------:R-:W-:-:S07]  /*0110*/  IMAD.MOV.U32 R0, RZ, RZ, RZ ;  /* 0x000000ffff007224 */ /* 0x000fce00078e00ff */
.L_x_2:
[----:B------:R-:W-:-:S04]  /*0120*/  IMAD R5, R9, UR7, R8 ;  /* 0x0000000709057c24 */ /* 0x000fc8000f8e0208 */
[----:B0-----:R-:W-:-:S06]  /*0130*/  IMAD.WIDE R4, R5, 0x4, R6 ;  /* 0x0000000405047825 */ /* 0x001fcc00078e0206 */
[----:B------:R-:W2:Y:S01]  /*0140*/  LDG.E.CONSTANT R4, desc[UR10][R4.64] ;  /* 0x0000000a04047981 */ /* 0x000ea2000c1e9900 */
[----:B------:R-:W-:-:S04]  /*0150*/  IADD3 R8, PT, PT, R8, UR8, RZ ;  /* 0x0000000808087c10 */ /* 0x000fc8000fffe0ff */
[----:B------:R-:W-:Y:S01]  /*0160*/  ISETP.GE.AND P0, PT, R8, R9, PT ;  /* 0x000000090800720c */ /* 0x000fe20003f06270 */
[C---:B--2---:R-:W-:Y:S01]  /*0170*/  FADD R0, R4.reuse, R0 ;  /* 0x0000000004007221 */ /* 0x044fe20000000000 */
[----:B------:R-:W-:-:S11]  /*0180*/  FFMA R3, R4, R4, R3 ;  /* 0x0000000404037223 */ /* 0x000fd60000000003 */
[----:B------:R-:W-:Y:S05]  /*0190*/  @!P0 BRA `(.L_x_2) ;  /* 0xfffffffc00e08947 */ /* 0x000fea000383ffff */
.L_x_1:
[----:B------:R-:W-:Y:S05]  /*01a0*/  BSYNC.RECONVERGENT B0 ;  /* 0x0000000000007941 */ /* 0x000fea0003800200 */
.L_x_0:
[----:B------:R-:W0:Y:S01]  /*01b0*/  S2UR UR5, SR_CgaCtaId ;  /* 0x00000000000579c3 */ /* 0x000e220000008800 */
[----:B------:R-:W-:Y:S01]  /*01c0*/  UMOV UR4, 0x400 ;  /* 0x0000040000047882 */ /* 0x000fe20000000000 */
[----:B------:R-:W-:Y:S02]  /*01d0*/  UISETP.GE.U32.AND UP0, UPT, UR8, 0x2, UPT ;  /* 0x000000020800788c */ /* 0x000fe4000bf06070 */
[----:B0-----:R-:W-:-:S04]  /*01e0*/  ULEA UR4, UR5, UR4, 0x18 ;  /* 0x0000000405047291 */ /* 0x001fc8000f8ec0ff */
[----:B------:R-:W-:Y:S02]  /*01f0*/  ULEA UR6, UR8, UR4, 0x2 ;  /* 0x0000000408067291 */ /* 0x000fe4000f8e10ff */
[----:B------:R-:W-:-:S04]  /*0200*/  LEA R7, R2, UR4, 0x2 ;  /* 0x0000000402077c11 */ /* 0x000fc8000f8e10ff */
[----:B------:R-:W-:Y:S01]  /*0210*/  LEA R8, R2, UR6, 0x2 ;  /* 0x0000000602087c11 */ /* 0x000fe2000f8e10ff */
[----:B------:R0:W-:Y:S04]  /*0220*/  STS [R7], R0 ;  /* 0x0000000007007388 */ /* 0x0001e80000000800 */
[----:B------:R0:W-:Y:S01]  /*0230*/  STS [R8], R3 ;  /* 0x0000000308007388 */ /* 0x0001e20000000800 */
[----:B------:R-:W-:Y:S06]  /*0240*/  BAR.SYNC.DEFER_BLOCKING 0x0 ;  /* 0x0000000000007b1d */ /* 0x000fec0000010000 */
[----:B------:R-:W-:Y:S05]  /*0250*/  BRA.U !UP0, `(.L_x_3) ;  /* 0x0000000108507547 */ /* 0x000fea000b800000 */
[----:B0-----:R-:W-:-:S07]  /*0260*/  IMAD.U32 R0, RZ, RZ, UR8 ;  /* 0x00000008ff007e24 */ /* 0x001fce000f8e00ff */
.L_x_6:
[----:B------:R-:W-:Y:S01]  /*0270*/  SHF.R.U32.HI R9, RZ, 0x1, R0 ;  /* 0x00000001ff097819 */ /* 0x000fe20000011600 */
[----:B------:R-:W-:Y:S03]  /*0280*/  BSSY.RECONVERGENT B0, `(.L_x_4) ;  /* 0x000000d000007945 */ /* 0x000fe60003800200 */
[----:B------:R-:W-:-:S13]  /*0290*/  ISETP.GE.U32.AND P0, PT, R2, R9, PT ;  /* 0x000000090200720c */ /* 0x000fda0003f06070 */
[----:B0-----:R-:W-:Y:S05]  /*02a0*/  @P0 BRA `(.L_x_5) ;  /* 0x0000000000280947 */ /* 0x001fea0003800000 */
[C---:B------:R-:W-:Y:S01]  /*02b0*/  IMAD R3, R9.reuse, 0x4, R7 ;  /* 0x0000000409037824 */ /* 0x040fe200078e0207 */
[----:B------:R-:W-:Y:S01]  /*02c0*/  LDS R4, [R7] ;  /* 0x0000000007047984 */ /* 0x000fe20000000800 */
[----:B------:R-:W-:-:S04]  /*02d0*/  IMAD R5, R9, 0x4, R8 ;  /* 0x0000000409057824 */ /* 0x000fc800078e0208 */
[----:B------:R-:W0:Y:S02]  /*02e0*/  LDS R3, [R3] ;  /* 0x0000000003037984 */ /* 0x000e240000000800 */
[----:B0-----:R-:W-:-:S05]  /*02f0*/  FADD R4, R3, R4 ;  /* 0x0000000403047221 */ /* 0x001fca0000000000 */
[----:B------:R-:W-:Y:S04]  /*0300*/  STS [R7], R4 ;  /* 0x0000000407007388 */ /* 0x000fe80000000800 */
[----:B------:R-:W-:Y:S04]  /*0310*/  LDS R5, [R5] ;  /* 0x0000000005057984 */ /* 0x000fe80000000800 */
[----:B------:R-:W0:Y:S02]  /*0320*/  LDS R6, [R8] ;  /* 0x0000000008067984 */ /* 0x000e240000000800 */
[----:B0-----:R-:W-:-:S05]  /*0330*/  FADD R6, R5, R6 ;  /* 0x0000000605067221 */ /* 0x001fca0000000000 */
[----:B------:R0:W-:Y:S02]  /*0340*/  STS [R8], R6 ;  /* 0x0000000608007388 */ /* 0x0001e40000000800 */
.L_x_5:
[----:B------:R-:W-:Y:S05]  /*0350*/  BSYNC.RECONVERGENT B0 ;  /* 0x0000000000007941 */ /* 0x000fea0003800200 */
.L_x_4:
[----:B------:R-:W-:Y:S01]  /*0360*/  BAR.SYNC.DEFER_BLOCKING 0x0 ;  /* 0x0000000000007b1d */ /* 0x000fe20000010000 */
[----:B------:R-:W-:Y:S01]  /*0370*/  ISETP.GT.U32.AND P0, PT, R0, 0x3, PT ;  /* 0x000000030000780c */ /* 0x000fe20003f04070 */
[----:B------:R-:W-:-:S12]  /*0380*/  IMAD.MOV.U32 R0, RZ, RZ, R9 ;  /* 0x000000ffff007224 */ /* 0x000fd800078e0009 */
[----:B------:R-:W-:Y:S05]  /*0390*/  @P0 BRA `(.L_x_6) ;  /* 0xfffffffc00b40947 */ /* 0x000fea000383ffff */
.L_x_3:
[----:B------:R-:W-:Y:S01]  /*03a0*/  ISETP.NE.AND P0, PT, R2, RZ, PT ;  /* 0x000000ff0200720c */ /* 0x000fe20003f05270 */
[----:B------:R-:W-:-:S12]  /*03b0*/  BSSY.RECONVERGENT B0, `(.L_x_7) ;  /* 0x000002e000007945 */ /* 0x000fd80003800200 */
[----:B------:R-:W-:Y:S05]  /*03c0*/  @P0 BRA `(.L_x_8) ;  /* 0x0000000000b00947 */ /* 0x000fea0003800000 */
[----:B------:R-:W1:Y:S01]  /*03d0*/  S2UR UR5, SR_CgaCtaId ;  /* 0x00000000000579c3 */ /* 0x000e620000008800 */
[----:B------:R-:W-:Y:S02]  /*03e0*/  UMOV UR4, 0x400 ;  /* 0x0000040000047882 */ /* 0x000fe40000000000 */
[----:B-1----:R-:W-:Y:S01]  /*03f0*/  ULEA UR4, UR5, UR4, 0x18 ;  /* 0x0000000405047291 */ /* 0x002fe2000f8ec0ff */
[----:B------:R-:W1:Y:S08]  /*0400*/  LDCU UR5, c[0x0][0x3a4] ;  /* 0x00007480ff0577ac */ /* 0x000e700008000800 */
[----:B0-----:R-:W0:Y:S01]  /*0410*/  LDS R0, [UR4] ;  /* 0x00000004ff007984 */ /* 0x001e220008000800 */
[----:B-1----:R-:W-:-:S04]  /*0420*/  I2FP.F32.S32 R3, UR5 ;  /* 0x0000000500037c45 */ /* 0x002fc80008201400 */
[----:B------:R-:W1:Y:S02]  /*0430*/  MUFU.RCP R4, R3 ;  /* 0x0000000300047308 */ /* 0x000e640000001000 */
[----:B-1----:R-:W-:-:S04]  /*0440*/  FFMA R5, -R3, R4, 1 ;  /* 0x3f80000003057423 */ /* 0x002fc80000000104 */
[----:B------:R-:W-:Y:S02]  /*0450*/  FFMA R5, R4, R5, R4 ;  /* 0x0000000504057223 */ /* 0x000fe40000000004 */
[----:B0-----:R-:W0:Y:S02]  /*0460*/  FCHK P0, R0, R3 ;  /* 0x0000000300007302 */ /* 0x001e240000000000 */
[----:B------:R-:W-:-:S04]  /*0470*/  FFMA R4, R0, R5, RZ ;  /* 0x0000000500047223 */ /* 0x000fc800000000ff */
[----:B------:R-:W-:-:S04]  /*0480*/  FFMA R6, -R3, R4, R0 ;  /* 0x0000000403067223 */ /* 0x000fc80000000100 */
[----:B------:R-:W-:Y:S01]  /*0490*/  FFMA R4, R5, R6, R4 ;  /* 0x0000000605047223 */ /* 0x000fe20000000004 */
[----:B0-----:R-:W-:Y:S06]  /*04a0*/  @!P0 BRA `(.L_x_9) ;  /* 0x00000000000c8947 */ /* 0x001fec0003800000 */
[----:B------:R-:W-:-:S07]  /*04b0*/  MOV R6, 0x4d0 ;  /* 0x000004d000067802 */ /* 0x000fce0000000f00 */
[----:B------:R-:W-:Y:S05]  /*04c0*/  CALL.REL.NOINC `($__internal_0_$__cuda_sm3x_div_rn_noftz_f32_slowpath) ;  /* 0x0000000000e87944 */ /* 0x000fea0003c00000 */
[----:B------:R-:W-:-:S07]  /*04d0*/  MOV R4, R0 ;  /* 0x0000000000047202 */ /* 0x000fce0000000f00 */
.L_x_9:
[----:B------:R-:W0:Y:S01]  /*04e0*/  LDS R6, [UR6] ;  /* 0x00000006ff067984 */ /* 0x000e220008000800 */
[----:B------:R-:W1:Y:S02]  /*04f0*/  MUFU.RCP R0, R3 ;  /* 0x0000000300007308 */ /* 0x000e640000001000 */
[----:B-1----:R-:W-:-:S04]  /*0500*/  FFMA R5, -R3, R0, 1 ;  /* 0x3f80000003057423 */ /* 0x002fc80000000100 */
[----:B------:R-:W-:Y:S01]  /*0510*/  FFMA R0, R0, R5, R0 ;  /* 0x0000000500007223 */ /* 0x000fe20000000000 */
[----:B------:R-:W-:Y:S01]  /*0520*/  FMUL R5, R4, R4 ;  /* 0x0000000404057220 */ /* 0x000fe20000400000 */
[----:B0-----:R-:W0:Y:S02]  /*0530*/  FCHK P0, R6, R3 ;  /* 0x0000000306007302 */ /* 0x001e240000000000 */
[----:B------:R-:W-:-:S04]  /*0540*/  FFMA R7, R0, R6, RZ ;  /* 0x0000000600077223 */ /* 0x000fc800000000ff */
[----:B------:R-:W-:-:S04]  /*0550*/  FFMA R8, -R3, R7, R6 ;  /* 0x0000000703087223 */ /* 0x000fc80000000106 */
[----:B------:R-:W-:Y:S01]  /*0560*/  FFMA R0, R0, R8, R7 ;  /* 0x0000000800007223 */ /* 0x000fe20000000007 */
[----:B0-----:R-:W-:Y:S06]  /*0570*/  @!P0 BRA `(.L_x_10) ;  /* 0x00000000000c8947 */ /* 0x001fec0003800000 */
[----:B------:R-:W-:Y:S01]  /*0580*/  IMAD.MOV.U32 R0, RZ, RZ, R6 ;  /* 0x000000ffff007224 */ /* 0x000fe200078e0006 */
[----:B------:R-:W-:-:S07]  /*0590*/  MOV R6, 0x5b0 ;  /* 0x000005b000067802 */ /* 0x000fce0000000f00 */
[----:B------:R-:W-:Y:S05]  /*05a0*/  CALL.REL.NOINC `($__internal_0_$__cuda_sm3x_div_rn_noftz_f32_slowpath) ;  /* 0x0000000000b07944 */ /* 0x000fea0003c00000 */
.L_x_10:
[----:B------:R-:W0:Y:S01]  /*05b0*/  LDCU UR4, c[0x0][0x3a8] ;  /* 0x00007500ff0477ac */ /* 0x000e220008000800 */
[----:B------:R-:W-:Y:S01]  /*05c0*/  FADD R3, -R5, R0 ;  /* 0x0000000005037221 */ /* 0x000fe20000000100 */
[----:B------:R-:W-:Y:S01]  /*05d0*/  FSETP.GEU.AND P0, PT, R0, R5, PT ;  /* 0x000000050000720b */ /* 0x000fe20003f0e000 */
[----:B------:R-:W1:Y:S03]  /*05e0*/  S2UR UR5, SR_CgaCtaId ;  /* 0x00000000000579c3 */ /* 0x000e660000008800 */
[----:B------:R-:W-:-:S05]  /*05f0*/  FSEL R3, R3, RZ, P0 ;  /* 0x000000ff03037208 */ /* 0x000fca0000000000 */
[----:B0-----:R-:W-:Y:S01]  /*0600*/  FADD R3, R3, UR4 ;  /* 0x0000000403037e21 */ /* 0x001fe20008000000 */
[----:B------:R-:W-:-:S04]  /*0610*/  UMOV UR4, 0x400 ;  /* 0x0000040000047882 */ /* 0x000fc80000000000 */
[----:B------:R-:W-:Y:S01]  /*0620*/  FSETP.GEU.AND P0, PT, |R3|, 1.175494350822287508e-38, PT ;  /* 0x008000000300780b */ /* 0x000fe20003f0e200 */
[----:B-1----:R-:W-:-:S12]  /*0630*/  ULEA UR4, UR5, UR4, 0x18 ;  /* 0x0000000405047291 */ /* 0x002fd8000f8ec0ff */
[----:B------:R-:W-:Y:S01]  /*0640*/  @!P0 FMUL R3, R3, 16777216 ;  /* 0x4b80000003038820 */ /* 0x000fe20000400000 */
[----:B------:R1:W-:Y:S03]  /*0650*/  STS [UR4], R4 ;  /* 0x00000004ff007988 */ /* 0x0003e60008000804 */
[----:B------:R-:W0:Y:S02]  /*0660*/  MUFU.RSQ R0, R3 ;  /* 0x0000000300007308 */ /* 0x000e240000001400 */
[----:B0-----:R-:W-:-:S05]  /*0670*/  @!P0 FMUL R0, R0, 4096 ;  /* 0x4580000000008820 */ /* 0x001fca0000400000 */
[----:B------:R1:W-:Y:S02]  /*0680*/  STS [UR6], R0 ;  /* 0x00000000ff007988 */ /* 0x0003e40008000806 */
.L_x_8:
[----:B------:R-:W-:Y:S05]  /*0690*/  BSYNC.RECONVERGENT B0 ;  /* 0x0000000000007941 */ /* 0x000fea0003800200 */
.L_x_7:
[----:B------:R-:W2:Y:S08]  /*06a0*/  LDC R23, c[0x0][0x3a4] ;  /* 0x0000e900ff177b82 */ /* 0x000eb00000000800 */
[----:B------:R-:W-:Y:S01]  /*06b0*/  BAR.SYNC.DEFER_BLOCKING 0x0 ;  /* 0x0000000000007b1d */ /* 0x000fe20000010000 */
[----:B--2---:R-:W-:-:S13]  /*06c0*/  ISETP.GE.AND P0, PT, R2, R23, PT ;  /* 0x000000170200720c */ /* 0x004fda0003f06270 */
[----:B------:R-:W-:Y:S05]  /*06d0*/  @P0 EXIT ;  /* 0x000000000000094d */ /* 0x000fea0003800000 */
[----:B------:R-:W2:Y:S01]  /*06e0*/  S2UR UR5, SR_CgaCtaId ;  /* 0x00000000000579c3 */ /* 0x000ea20000008800 */
[----:B------:R-:W-:Y:S01]  /*06f0*/  UMOV UR4, 0x400 ;  /* 0x0000040000047882 */ /* 0x000fe20000000000 */
[----:B0-----:R-:W0:Y:S06]  /*0700*/  LDS R3, [UR6] ;  /* 0x00000006ff037984 */ /* 0x001e2c0008000800 */
[----:B------:R-:W3:Y:S08]  /*0710*/  LDC.64 R6, c[0x0][0x380] ;  /* 0x0000e000ff067b82 */ /* 0x000ef00000000a00 */
[----:B------:R-:W4:Y:S01]  /*0720*/  LDC.64 R8, c[0x0][0x388] ;  /* 0x0000e200ff087b82 */ /* 0x000f220000000a00 */
[----:B--2---:R-:W-:-:S07]  /*0730*/  ULEA UR4, UR5, UR4, 0x18 ;  /* 0x0000000405047291 */ /* 0x004fce000f8ec0ff */
[----:B------:R-:W2:Y:S02]  /*0740*/  LDC.64 R10, c[0x0][0x390] ;  /* 0x0000e400ff0a7b82 */ /* 0x000ea40000000a00 */
[----:B-1----:R-:W1:Y:S06]  /*0750*/  LDS R0, [UR4] ;  /* 0x00000004ff007984 */ /* 0x002e6c0008000800 */
[----:B------:R-:W0:Y:S02]  /*0760*/  LDC.64 R4, c[0x0][0x398] ;  /* 0x0000e600ff047b82 */ /* 0x000e240000000a00 */
.L_x_11:
[----:B0-----:R-:W-:-:S04]  /*0770*/  IMAD R19, R23, UR7, R2 ;  /* 0x0000000717137c24 */ /* 0x001fc8000f8e0202 */
[----:B---3--:R-:W-:-:S04]  /*0780*/  IMAD.WIDE R12, R19, 0x4, R6 ;  /* 0x00000004130c7825 */ /* 0x008fc800078e0206 */
[C---:B----4-:R-:W-:Y:S02]  /*0790*/  IMAD.WIDE R14, R2.reuse, 0x4, R8 ;  /* 0x00000004020e7825 */ /* 0x050fe400078e0208 */
[----:B------:R-:W1:Y:S02]  /*07a0*/  LDG.E.CONSTANT R13, desc[UR10][R12.64] ;  /* 0x0000000a0c0d7981 */ /* 0x000e64000c1e9900 */
[C---:B--2---:R-:W-:Y:S02]  /*07b0*/  IMAD.WIDE R16, R2.reuse, 0x4, R10 ;  /* 0x0000000402107825 */ /* 0x044fe400078e020a */
[----:B------:R-:W2:Y:S04]  /*07c0*/  LDG.E.CONSTANT R15, desc[UR10][R14.64] ;  /* 0x0000000a0e0f7981 */ /* 0x000ea8000c1e9900 */
[----:B------:R-:W2:Y:S01]  /*07d0*/  LDG.E.CONSTANT R17, desc[UR10][R16.64] ;  /* 0x0000000a10117981 */ /* 0x000ea2000c1e9900 */
[----:B------:R-:W-:-:S05]  /*07e0*/  VIADD R2, R2, UR8 ;  /* 0x0000000802027c36 */ /* 0x000fca0008000000 */
[----:B------:R-:W-:Y:S01]  /*07f0*/  ISETP.GE.AND P0, PT, R2, R23, PT ;  /* 0x000000170200720c */ /* 0x000fe20003f06270 */
[----:B-1----:R-:W-:-:S04]  /*0800*/  FADD R18, -R0, R13 ;  /* 0x0000000d00127221 */ /* 0x002fc80000000100 */
[----:B0-----:R-:W-:Y:S01]  /*0810*/  FMUL R20, R3, R18 ;  /* 0x0000001203147220 */ /* 0x001fe20000400000 */
[----:B------:R-:W-:-:S04]  /*0820*/  IMAD.WIDE R18, R19, 0x4, R4 ;  /* 0x0000000413127825 */ /* 0x000fc800078e0204 */
[----:B--2---:R-:W-:-:S05]  /*0830*/  FFMA R21, R20, R15, R17 ;  /* 0x0000000f14157223 */ /* 0x004fca0000000011 */
[----:B------:R0:W-:Y:S01]  /*0840*/  STG.E desc[UR10][R18.64], R21 ;  /* 0x0000001512007986 */ /* 0x0001e2000c10190a */
[----:B------:R-:W-:Y:S05]  /*0850*/  @!P0 BRA `(.L_x_11) ;  /* 0xfffffffc00c48947 */ /* 0x000fea000383ffff */
[----:B------:R-:W-:Y:S05]  /*0860*/  EXIT ;  /* 0x000000000000794d */ /* 0x000fea0003800000 */
        .weak           $__internal_0_$__cuda_sm3x_div_rn_noftz_f32_slowpath
        .type           $__internal_0_$__cuda_sm3x_div_rn_noftz_f32_slowpath,@function
        .size           $__internal_0_$__cuda_sm3x_div_rn_noftz_f32_slowpath,(.L_x_21 - $__internal_0_$__cuda_sm3x_div_rn_noftz_f32_slowpath)
$__internal_0_$__cuda_sm3x_div_rn_noftz_f32_slowpath:
[----:B------:R-:W-:Y:S02]  /*0870*/  SHF.R.U32.HI R8, RZ, 0x17, R3 ;  /* 0x00000017ff087819 */ /* 0x000fe40000011603 */
[----:B------:R-:W-:Y:S02]  /*0880*/  SHF.R.U32.HI R7, RZ, 0x17, R0 ;  /* 0x00000017ff077819 */ /* 0x000fe40000011600 */
[----:B------:R-:W-:Y:S02]  /*0890*/  LOP3.LUT R14, R8, 0xff, RZ, 0xc0, !PT ;  /* 0x000000ff080e7812 */ /* 0x000fe400078ec0ff */
[----:B------:R-:W-:Y:S02]  /*08a0*/  LOP3.LUT R12, R7, 0xff, RZ, 0xc0, !PT ;  /* 0x000000ff070c7812 */ /* 0x000fe400078ec0ff */
[----:B------:R-:W-:Y:S01]  /*08b0*/  MOV R7, R3 ;  /* 0x0000000300077202 */ /* 0x000fe20000000f00 */
[----:B------:R-:W-:Y:S02]  /*08c0*/  VIADD R10, R14, 0xffffffff ;  /* 0xffffffff0e0a7836 */ /* 0x000fe40000000000 */
[----:B------:R-:W-:-:S03]  /*08d0*/  VIADD R9, R12, 0xffffffff ;  /* 0xffffffff0c097836 */ /* 0x000fc60000000000 */
[----:B------:R-:W-:-:S04]  /*08e0*/  ISETP.GT.U32.AND P0, PT, R10, 0xfd, PT ;  /* 0x000000fd0a00780c */ /* 0x000fc80003f04070 */
[----:B------:R-:W-:-:S13]  /*08f0*/  ISETP.GT.U32.OR P0, PT, R9, 0xfd, P0 ;  /* 0x000000fd0900780c */ /* 0x000fda0000704470 */
[----:B------:R-:W-:Y:S01]  /*0900*/  @!P0 IMAD.MOV.U32 R8, RZ, RZ, RZ ;  /* 0x000000ffff088224 */ /* 0x000fe200078e00ff */
[----:B------:R-:W-:Y:S06]  /*0910*/  @!P0 BRA `(.L_x_12) ;  /* 0x00000000005c8947 */ /* 0x000fec0003800000 */
[----:B------:R-:W-:Y:S02]  /*0920*/  FSETP.GTU.FTZ.AND P0, PT, |R0|, +INF , PT ;  /* 0x7f8000000000780b */ /* 0x000fe40003f1c200 */
[----:B------:R-:W-:-:S04]  /*0930*/  FSETP.GTU.FTZ.AND P1, PT, |R3|, +INF , PT ;  /* 0x7f8000000300780b */ /* 0x000fc80003f3c200 */
[----:B------:R-:W-:-:S13]  /*0940*/  PLOP3.LUT P0, PT, P0, P1, PT, 0xf8, 0x8f ;  /* 0x00000000008f781c */ /* 0x000fda0000703f70 */
[----:B------:R-:W-:Y:S05]  /*0950*/  @P0 BRA `(.L_x_13) ;  /* 0x0000000400440947 */ /* 0x000fea0003800000 */
[----:B------:R-:W-:-:S13]  /*0960*/  LOP3.LUT P0, RZ, R7, 0x7fffffff, R0, 0xc8, !PT ;  /* 0x7fffffff07ff7812 */ /* 0x000fda000780c800 */
[----:B------:R-:W-:Y:S05]  /*0970*/  @!P0 BRA `(.L_x_14) ;  /* 0x0000000400348947 */ /* 0x000fea0003800000 */
[C---:B------:R-:W-:Y:S02]  /*0980*/  FSETP.NEU.FTZ.AND P2, PT, |R0|.reuse, +INF , PT ;  /* 0x7f8000000000780b */ /* 0x040fe40003f5d200 */
[----:B------:R-:W-:Y:S02]  /*0990*/  FSETP.NEU.FTZ.AND P1, PT, |R3|, +INF , PT ;  /* 0x7f8000000300780b */ /* 0x000fe40003f3d200 */
[----:B------:R-:W-:-:S11]  /*09a0*/  FSETP.NEU.FTZ.AND P0, PT, |R0|, +INF , PT ;  /* 0x7f8000000000780b */ /* 0x000fd60003f1d200 */
[----:B------:R-:W-:Y:S05]  /*09b0*/  @!P1 BRA !P2, `(.L_x_14) ;  /* 0x0000000400249947 */ /* 0x000fea0005000000 */
[----:B------:R-:W-:-:S04]  /*09c0*/  LOP3.LUT P2, RZ, R0, 0x7fffffff, RZ, 0xc0, !PT ;  /* 0x7fffffff00ff7812 */ /* 0x000fc8000784c0ff */
[----:B------:R-:W-:-:S13]  /*09d0*/  PLOP3.LUT P1, PT, P1, P2, PT, 0x2f, 0xf2 ;  /* 0x0000000000f2781c */ /* 0x000fda0000f24577 */
[----:B------:R-:W-:Y:S05]  /*09e0*/  @P1 BRA `(.L_x_15) ;  /* 0x0000000400101947 */ /* 0x000fea0003800000 */
[----:B------:R-:W-:-:S04]  /*09f0*/  LOP3.LUT P1, RZ, R7, 0x7fffffff, RZ, 0xc0, !PT ;  /* 0x7fffffff07ff7812 */ /* 0x000fc8000782c0ff */
[----:B------:R-:W-:-:S13]  /*0a00*/  PLOP3.LUT P0, PT, P0, P1, PT, 0x2f, 0xf2 ;  /* 0x0000000000f2781c */ /* 0x000fda0000702577 */
[----:B------:R-:W-:Y:S05]  /*0a10*/  @P0 BRA `(.L_x_16) ;  /* 0x0000000000f80947 */ /* 0x000fea0003800000 */
[----:B------:R-:W-:Y:S02]  /*0a20*/  ISETP.GE.AND P0, PT, R9, RZ, PT ;  /* 0x000000ff0900720c */ /* 0x000fe40003f06270 */
[----:B------:R-:W-:-:S11]  /*0a30*/  ISETP.GE.AND P1, PT, R10, RZ, PT ;  /* 0x000000ff0a00720c */ /* 0x000fd60003f26270 */
[----:B------:R-:W-:Y:S02]  /*0a40*/  @P0 IMAD.MOV.U32 R8, RZ, RZ, RZ ;  /* 0x000000ffff080224 */ /* 0x000fe400078e00ff */
[----:B------:R-:W-:Y:S01]  /*0a50*/  @!P0 FFMA R0, R0, 1.84467440737095516160e+19, RZ ;  /* 0x5f80000000008823 */ /* 0x000fe200000000ff */
[----:B------:R-:W-:Y:S02]  /*0a60*/  @!P0 IMAD.MOV.U32 R8, RZ, RZ, -0x40 ;  /* 0xffffffc0ff088424 */ /* 0x000fe400078e00ff */
[----:B------:R-:W-:-:S03]  /*0a70*/  @!P1 FFMA R7, R3, 1.84467440737095516160e+19, RZ ;  /* 0x5f80000003079823 */ /* 0x000fc600000000ff */
[----:B------:R-:W-:-:S07]  /*0a80*/  @!P1 IADD3 R8, PT, PT, R8, 0x40, RZ ;  /* 0x0000004008089810 */ /* 0x000fce0007ffe0ff */
.L_x_12:
[----:B------:R-:W-:-:S05]  /*0a90*/  LEA R10, R14, 0xc0800000, 0x17 ;  /* 0xc08000000e0a7811 */ /* 0x000fca00078eb8ff */
[----:B------:R-:W-:Y:S02]  /*0aa0*/  IMAD.IADD R10, R7, 0x1, -R10 ;  /* 0x00000001070a7824 */ /* 0x000fe400078e0a0a */
[----:B------:R-:W-:Y:S02]  /*0ab0*/  VIADD R7, R12, 0xffffff81 ;  /* 0xffffff810c077836 */ /* 0x000fe40000000000 */
[----:B------:R-:W0:Y:S01]  /*0ac0*/  MUFU.RCP R9, R10 ;  /* 0x0000000a00097308 */ /* 0x000e220000001000 */
[----:B------:R-:W-:Y:S01]  /*0ad0*/  FADD.FTZ R11, -R10, -RZ ;  /* 0x800000ff0a0b7221 */ /* 0x000fe20000010100 */
[----:B------:R-:W-:-:S03]  /*0ae0*/  IMAD R0, R7, -0x800000, R0 ;  /* 0xff80000007007824 */ /* 0x000fc600078e0200 */
[----:B0-----:R-:W-:-:S04]  /*0af0*/  FFMA R12, R9, R11, 1 ;  /* 0x3f800000090c7423 */ /* 0x001fc8000000000b */
[----:B------:R-:W-:-:S04]  /*0b00*/  FFMA R16, R9, R12, R9 ;  /* 0x0000000c09107223 */ /* 0x000fc80000000009 */
[----:B------:R-:W-:-:S04]  /*0b10*/  FFMA R9, R0, R16, RZ ;  /* 0x0000001000097223 */ /* 0x000fc800000000ff */
[----:B------:R-:W-:-:S04]  /*0b20*/  FFMA R12, R11, R9, R0 ;  /* 0x000000090b0c7223 */ /* 0x000fc80000000000 */
[----:B------:R-:W-:Y:S01]  /*0b30*/  FFMA R13, R16, R12, R9 ;  /* 0x0000000c100d7223 */ /* 0x000fe20000000009 */
[----:B------:R-:W-:-:S03]  /*0b40*/  IADD3 R9, PT, PT, R7, 0x7f, -R14 ;  /* 0x0000007f07097810 */ /* 0x000fc60007ffe80e */
[----:B------:R-:W-:Y:S02]  /*0b50*/  FFMA R12, R11, R13, R0 ;  /* 0x0000000d0b0c7223 */ /* 0x000fe40000000000 */
[----:B------:R-:W-:Y:S02]  /*0b60*/  IMAD.IADD R9, R9, 0x1, R8 ;  /* 0x0000000109097824 */ /* 0x000fe400078e0208 */
[----:B------:R-:W-:-:S05]  /*0b70*/  FFMA R0, R16, R12, R13 ;  /* 0x0000000c10007223 */ /* 0x000fca000000000d */
[----:B------:R-:W-:-:S04]  /*0b80*/  SHF.R.U32.HI R7, RZ, 0x17, R0 ;  /* 0x00000017ff077819 */ /* 0x000fc80000011600 */
[----:B------:R-:W-:-:S04]  /*0b90*/  LOP3.LUT R7, R7, 0xff, RZ, 0xc0, !PT ;  /* 0x000000ff07077812 */ /* 0x000fc800078ec0ff */
[----:B------:R-:W-:-:S05]  /*0ba0*/  IADD3 R11, PT, PT, R7, R9, RZ ;  /* 0x00000009070b7210 */ /* 0x000fca0007ffe0ff */
[----:B------:R-:W-:-:S05]  /*0bb0*/  VIADD R7, R11, 0xffffffff ;  /* 0xffffffff0b077836 */ /* 0x000fca0000000000 */
[----:B------:R-:W-:-:S13]  /*0bc0*/  ISETP.GE.U32.AND P0, PT, R7, 0xfe, PT ;  /* 0x000000fe0700780c */ /* 0x000fda0003f06070 */
[----:B------:R-:W-:Y:S05]  /*0bd0*/  @!P0 BRA `(.L_x_17) ;  /* 0x0000000000808947 */ /* 0x000fea0003800000 */
[----:B------:R-:W-:-:S13]  /*0be0*/  ISETP.GT.AND P0, PT, R11, 0xfe, PT ;  /* 0x000000fe0b00780c */ /* 0x000fda0003f04270 */
[----:B------:R-:W-:Y:S05]  /*0bf0*/  @P0 BRA `(.L_x_18) ;  /* 0x00000000006c0947 */ /* 0x000fea0003800000 */
[----:B------:R-:W-:-:S13]  /*0c00*/  ISETP.GE.AND P0, PT, R11, 0x1, PT ;  /* 0x000000010b00780c */ /* 0x000fda0003f06270 */
[----:B------:R-:W-:Y:S05]  /*0c10*/  @P0 BRA `(.L_x_19) ;  /* 0x0000000000980947 */ /* 0x000fea0003800000 */
[----:B------:R-:W-:Y:S02]  /*0c20*/  ISETP.GE.AND P0, PT, R11, -0x18, PT ;  /* 0xffffffe80b00780c */ /* 0x000fe40003f06270 */
[----:B------:R-:W-:-:S11]  /*0c30*/  LOP3.LUT R0, R0, 0x80000000, RZ, 0xc0, !PT ;  /* 0x8000000000007812 */ /* 0x000fd600078ec0ff */
[----:B------:R-:W-:Y:S05]  /*0c40*/  @!P0 BRA `(.L_x_19) ;  /* 0x00000000008c8947 */ /* 0x000fea0003800000 */
[CCC-:B------:R-:W-:Y:S01]  /*0c50*/  FFMA.RZ R7, R16.reuse, R12.reuse, R13.reuse ;  /* 0x0000000c10077223 */ /* 0x1c0fe2000000c00d */
[C---:B------:R-:W-:Y:S02]  /*0c60*/  VIADD R10, R11.reuse, 0x20 ;  /* 0x000000200b0a7836 */ /* 0x040fe40000000000 */
[CCC-:B------:R-:W-:Y:S01]  /*0c70*/  FFMA.RM R8, R16.reuse, R12.reuse, R13.reuse ;  /* 0x0000000c10087223 */ /* 0x1c0fe2000000400d */
[----:B------:R-:W-:Y:S02]  /*0c80*/  ISETP.NE.AND P2, PT, R11, RZ, PT ;  /* 0x000000ff0b00720c */ /* 0x000fe40003f45270 */
[----:B------:R-:W-:Y:S01]  /*0c90*/  LOP3.LUT R9, R7, 0x7fffff, RZ, 0xc0, !PT ;  /* 0x007fffff07097812 */ /* 0x000fe200078ec0ff */
[----:B------:R-:W-:Y:S01]  /*0ca0*/  FFMA.RP R7, R16, R12, R13 ;  /* 0x0000000c10077223 */ /* 0x000fe2000000800d */
[----:B------:R-:W-:Y:S01]  /*0cb0*/  ISETP.NE.AND P1, PT, R11, RZ, PT ;  /* 0x000000ff0b00720c */ /* 0x000fe20003f25270 */
[----:B------:R-:W-:Y:S01]  /*0cc0*/  IMAD.MOV R11, RZ, RZ, -R11 ;  /* 0x000000ffff0b7224 */ /* 0x000fe200078e0a0b */
[----:B------:R-:W-:-:S02]  /*0cd0*/  LOP3.LUT R9, R9, 0x800000, RZ, 0xfc, !PT ;  /* 0x0080000009097812 */ /* 0x000fc400078efcff */
[----:B------:R-:W-:Y:S02]  /*0ce0*/  FSETP.NEU.FTZ.AND P0, PT, R7, R8, PT ;  /* 0x000000080700720b */ /* 0x000fe40003f1d000 */
[----:B------:R-:W-:Y:S02]  /*0cf0*/  SHF.L.U32 R10, R9, R10, RZ ;  /* 0x0000000a090a7219 */ /* 0x000fe400000006ff */
[----:B------:R-:W-:Y:S02]  /*0d00*/  SEL R8, R11, RZ, P2 ;  /* 0x000000ff0b087207 */ /* 0x000fe40001000000 */
[----:B------:R-:W-:Y:S02]  /*0d10*/  ISETP.NE.AND P1, PT, R10, RZ, P1 ;  /* 0x000000ff0a00720c */ /* 0x000fe40000f25270 */
[----:B------:R-:W-:Y:S02]  /*0d20*/  SHF.R.U32.HI R8, RZ, R8, R9 ;  /* 0x00000008ff087219 */ /* 0x000fe40000011609 */
[----:B------:R-:W-:-:S02]  /*0d30*/  PLOP3.LUT P0, PT, P0, P1, PT, 0xf8, 0x8f ;  /* 0x00000000008f781c */ /* 0x000fc40000703f70 */
[----:B------:R-:W-:Y:S02]  /*0d40*/  SHF.R.U32.HI R10, RZ, 0x1, R8 ;  /* 0x00000001ff0a7819 */ /* 0x000fe40000011608 */
[----:B------:R-:W-:-:S04]  /*0d50*/  SEL R7, RZ, 0x1, !P0 ;  /* 0x00000001ff077807 */ /* 0x000fc80004000000 */
[----:B------:R-:W-:-:S04]  /*0d60*/  LOP3.LUT R7, R7, 0x1, R10, 0xf8, !PT ;  /* 0x0000000107077812 */ /* 0x000fc800078ef80a */
[----:B------:R-:W-:-:S04]  /*0d70*/  LOP3.LUT R7, R7, R8, RZ, 0xc0, !PT ;  /* 0x0000000807077212 */ /* 0x000fc800078ec0ff */
[----:B------:R-:W-:-:S04]  /*0d80*/  IADD3 R7, PT, PT, R10, R7, RZ ;  /* 0x000000070a077210 */ /* 0x000fc80007ffe0ff */
[----:B------:R-:W-:Y:S01]  /*0d90*/  LOP3.LUT R0, R7, R0, RZ, 0xfc, !PT ;  /* 0x0000000007007212 */ /* 0x000fe200078efcff */
[----:B------:R-:W-:Y:S06]  /*0da0*/  BRA `(.L_x_19) ;  /* 0x0000000000347947 */ /* 0x000fec0003800000 */
.L_x_18:
[----:B------:R-:W-:-:S04]  /*0db0*/  LOP3.LUT R0, R0, 0x80000000, RZ, 0xc0, !PT ;  /* 0x8000000000007812 */ /* 0x000fc800078ec0ff */
[----:B------:R-:W-:Y:S01]  /*0dc0*/  LOP3.LUT R0, R0, 0x7f800000, RZ, 0xfc, !PT ;  /* 0x7f80000000007812 */ /* 0x000fe200078efcff */
[----:B------:R-:W-:Y:S06]  /*0dd0*/  BRA `(.L_x_19) ;  /* 0x0000000000287947 */ /* 0x000fec0003800000 */
.L_x_17:
[----:B------:R-:W-:Y:S01]  /*0de0*/  IMAD R0, R9, 0x800000, R0 ;  /* 0x0080000009007824 */ /* 0x000fe200078e0200 */
[----:B------:R-:W-:Y:S06]  /*0df0*/  BRA `(.L_x_19) ;  /* 0x0000000000207947 */ /* 0x000fec0003800000 */
.L_x_16:
[----:B------:R-:W-:-:S04]  /*0e00*/  LOP3.LUT R0, R7, 0x80000000, R0, 0x48, !PT ;  /* 0x8000000007007812 */ /* 0x000fc800078e4800 */
[----:B------:R-:W-:Y:S01]  /*0e10*/  LOP3.LUT R0, R0, 0x7f800000, RZ, 0xfc, !PT ;  /* 0x7f80000000007812 */ /* 0x000fe200078efcff */
[----:B------:R-:W-:Y:S06]  /*0e20*/  BRA `(.L_x_19) ;  /* 0x0000000000147947 */ /* 0x000fec0003800000 */
.L_x_15:
[----:B------:R-:W-:Y:S01]  /*0e30*/  LOP3.LUT R0, R7, 0x80000000, R0, 0x48, !PT ;  /* 0x8000000007007812 */ /* 0x000fe200078e4800 */
[----:B------:R-:W-:Y:S06]  /*0e40*/  BRA `(.L_x_19) ;  /* 0x00000000000c7947 */ /* 0x000fec0003800000 */
.L_x_14:
[----:B------:R-:W0:Y:S01]  /*0e50*/  MUFU.RSQ R0, -QNAN ;  /* 0xffc0000000007908 */ /* 0x000e220000001400 */
[----:B------:R-:W-:Y:S05]  /*0e60*/  BRA `(.L_x_19) ;  /* 0x0000000000047947 */ /* 0x000fea0003800000 */
.L_x_13:
[----:B------:R-:W-:-:S07]  /*0e70*/  FADD.FTZ R0, R0, R3 ;  /* 0x0000000300007221 */ /* 0x000fce0000010000 */
.L_x_19:
[----:B------:R-:W-:-:S04]  /*0e80*/  IMAD.MOV.U32 R7, RZ, RZ, 0x0 ;  /* 0x00000000ff077424 */ /* 0x000fc800078e00ff */
[----:B0-----:R-:W-:Y:S05]  /*0e90*/  RET.REL.NODEC R6 `(layer_norm_kernel) ;  /* 0xfffffff006587950 */ /* 0x001fea0003c3ffff */
.L_x_20:
[----:B------:R-:W-:-:S00]  /*0ea0*/  BRA `(.L_x_20) ;  /* 0xfffffffc00fc7947 */ /* 0x000fc0000383ffff */
[----:B------:R-:W-:-:S00]  /*0eb0*/  NOP ;  /* 0x0000000000007918 */ /* 0x000fc00000000000 */
        /* <DEDUP_REMOVED lines=12> */
.L_x_21:


//--------------------- .nv.shared.layer_norm_kernel --------------------------
	.section	.nv.shared.layer_norm_kernel,"aw",@nobits
	.sectionflags	@""
	.align	16
	.zero		1024


//--------------------- .nv.shared.reserved.0     --------------------------
	.section	.nv.shared.reserved.0,"aw",@nobits
	.weak		__nv_reservedSMEM_offset_0_alias
	.size		__nv_reservedSMEM_offset_0_alias, 0, 64
	.other		__nv_reservedSMEM_offset_0_alias,@"STO_CUDA_RESERVED_SHARED STV_DEFAULT"
__nv_reservedSMEM_offset_0_alias:
	.zero		0
	.zero		64


//--------------------- .nv.constant0.layer_norm_kernel --------------------------
	.section	.nv.constant0.layer_norm_kernel,"a",@progbits
	.sectionflags	@""
	.align	4
.nv.constant0.layer_norm_kernel:
	.zero		940


//--------------------- SYMBOLS --------------------------

	.type		.nv.reservedSmem.offset0,@object
	.size		.nv.reservedSmem.offset0,0x4
	.type		.nv.reservedSmem.cap,@object
	.size		.nv.reservedSmem.cap,0x4
